//
// Generated by NVIDIA NVVM Compiler
//
// Compiler Build ID: CL-36424714
// Cuda compilation tools, release 13.0, V13.0.88
// Based on NVVM 20.0.0
//

.version 9.0
.target sm_100
.address_size 64

	// .globl	_Z3addffPf

.visible .entry _Z3addffPf(
	.param .f32 _Z3addffPf_param_0,
	.param .f32 _Z3addffPf_param_1,
	.param .u64 .ptr .align 1 _Z3addffPf_param_2
)
{
	.reg .b32 	%f<4>;
	.reg .b64 	%rd<3>;

	ld.param.f32 	%f1, [_Z3addffPf_param_0];
	ld.param.f32 	%f2, [_Z3addffPf_param_1];
	ld.param.u64 	%rd1, [_Z3addffPf_param_2];
	cvta.to.global.u64 	%rd2, %rd1;
	add.f32 	%f3, %f1, %f2;
	st.global.f32 	[%rd2], %f3;
	ret;

}


// ===== COMPILED SASS (sm_100) =====

	.target	sm_100

	.elftype	@"ET_EXEC"


//--------------------- .note.nv.tkinfo           --------------------------
	.section	.note.nv.tkinfo,"",@"SHT_NOTE"
	.sectionflags	@"SHF_NOTE_NV_TKINFO"
	.tkinfo
        /*0018*/ 	.word	0x00000002
        /*0030*/ 	.string	""
        /*0030*/ 	.string	"ptxas"
        /*0030*/ 	.string	"Cuda compilation tools, release 13.0, V13.0.88"
        /*0030*/ 	.string	"Build cuda_13.0.r13.0/compiler.36424714_0"
        /*0030*/ 	.string	"-arch sm_100 -m 64 "



//--------------------- .note.nv.cuinfo           --------------------------
	.section	.note.nv.cuinfo,"",@"SHT_NOTE"
	.sectionflags	@"SHF_NOTE_NV_CUINFO"
        /*0018*/ 	.short	0x0002
        /*001a*/ 	.short	0x0064
        /*001c*/ 	.short	0x0082
	.zero		2


//--------------------- .nv.info                  --------------------------
	.section	.nv.info,"",@"SHT_CUDA_INFO"
	.align	4


	//----- nvinfo : EIATTR_REGCOUNT
	.align		4
        /*0000*/ 	.byte	0x04, 0x2f
        /*0002*/ 	.short	(.L_1 - .L_0)
	.align		4
.L_0:
        /*0004*/ 	.word	index@(_Z3addffPf)
        /*0008*/ 	.word	0x00000008


	//----- nvinfo : EIATTR_FRAME_SIZE
	.align		4
.L_1:
        /*000c*/ 	.byte	0x04, 0x11
        /*000e*/ 	.short	(.L_3 - .L_2)
	.align		4
.L_2:
        /*0010*/ 	.word	index@(_Z3addffPf)
        /*0014*/ 	.word	0x00000000


	//----- nvinfo : EIATTR_MIN_STACK_SIZE
	.align		4
.L_3:
        /*0018*/ 	.byte	0x04, 0x12
        /*001a*/ 	.short	(.L_5 - .L_4)
	.align		4
.L_4:
        /*001c*/ 	.word	index@(_Z3addffPf)
        /*0020*/ 	.word	0x00000000
.L_5:


//--------------------- .nv.compat                --------------------------
	.section	.nv.compat,"",@"SHT_CUDA_COMPAT_INFO"
	.align	4
        /*0000*/ 	.byte	0x02, 0x09, 0x00, 0x00, 0x02, 0x02, 0x01, 0x00, 0x02, 0x05, 0x05, 0x00, 0x03, 0x07, 0x01, 0x01
        /*0010*/ 	.byte	0x02, 0x03, 0x00, 0x00, 0x02, 0x06, 0x01, 0x00, 0x04, 0x0b, 0x08, 0x00, 0x09, 0x00, 0x00, 0x00
        /*0020*/ 	.byte	0x00, 0x00, 0x00, 0x00


//--------------------- .nv.info._Z3addffPf       --------------------------
	.section	.nv.info._Z3addffPf,"",@"SHT_CUDA_INFO"
	.sectionflags	@""
	.align	4


	//----- nvinfo : EIATTR_CUDA_API_VERSION
	.align		4
        /*0000*/ 	.byte	0x04, 0x37
        /*0002*/ 	.short	(.L_7 - .L_6)
.L_6:
        /*0004*/ 	.word	0x00000082


	//----- nvinfo : EIATTR_KPARAM_INFO
	.align		4
.L_7:
        /*0008*/ 	.byte	0x04, 0x17
        /*000a*/ 	.short	(.L_9 - .L_8)
.L_8:
        /*000c*/ 	.word	0x00000000
        /*0010*/ 	.short	0x0002
        /*0012*/ 	.short	0x0008
        /*0014*/ 	.byte	0x00, 0xf5, 0x21, 0x00


	//----- nvinfo : EIATTR_KPARAM_INFO
	.align		4
.L_9:
        /*0018*/ 	.byte	0x04, 0x17
        /*001a*/ 	.short	(.L_11 - .L_10)
.L_10:
        /*001c*/ 	.word	0x00000000
        /*0020*/ 	.short	0x0001
        /*0022*/ 	.short	0x0004
        /*0024*/ 	.byte	0x00, 0xf0, 0x11, 0x00


	//----- nvinfo : EIATTR_KPARAM_INFO
	.align		4
.L_11:
        /*0028*/ 	.byte	0x04, 0x17
        /*002a*/ 	.short	(.L_13 - .L_12)
.L_12:
        /*002c*/ 	.word	0x00000000
        /*0030*/ 	.short	0x0000
        /*0032*/ 	.short	0x0000
        /*0034*/ 	.byte	0x00, 0xf0, 0x11, 0x00


	//----- nvinfo : EIATTR_SPARSE_MMA_MASK
	.align		4
.L_13:
        /*0038*/ 	.byte	0x03, 0x50
        /*003a*/ 	.short	0x0000


	//----- nvinfo : EIATTR_MAXREG_COUNT
	.align		4
        /*003c*/ 	.byte	0x03, 0x1b
        /*003e*/ 	.short	0x00ff


	//----- nvinfo : EIATTR_MERCURY_ISA_VERSION
	.align		4
        /*0040*/ 	.byte	0x03, 0x5f
        /*0042*/ 	.short	0x0101


	//----- nvinfo : EIATTR_VRC_CTA_INIT_COUNT
	.align		4
        /*0044*/ 	.byte	0x02, 0x4a
	.zero		1
	.zero		1


	//----- nvinfo : EIATTR_EXIT_INSTR_OFFSETS
	.align		4
        /*0048*/ 	.byte	0x04, 0x1c
        /*004a*/ 	.short	(.L_15 - .L_14)


	//   ....[0]....
.L_14:
        /*004c*/ 	.word	0x00000060


	//----- nvinfo : EIATTR_CBANK_PARAM_SIZE
	.align		4
.L_15:
        /*0050*/ 	.byte	0x03, 0x19
        /*0052*/ 	.short	0x0010


	//----- nvinfo : EIATTR_PARAM_CBANK
	.align		4
        /*0054*/ 	.byte	0x04, 0x0a
        /*0056*/ 	.short	(.L_17 - .L_16)
	.align		4
.L_16:
        /*0058*/ 	.word	index@(.nv.constant0._Z3addffPf)
        /*005c*/ 	.short	0x0380
        /*005e*/ 	.short	0x0010


	//----- nvinfo : EIATTR_SW_WAR
	.align		4
.L_17:
        /*0060*/ 	.byte	0x04, 0x36
        /*0062*/ 	.short	(.L_19 - .L_18)
.L_18:
        /*0064*/ 	.word	0x00000008
.L_19:


//--------------------- .nv.callgraph             --------------------------
	.section	.nv.callgraph,"",@"SHT_CUDA_CALLGRAPH"
	.align	4
	.sectionentsize	8
	.align		4
        /*0000*/ 	.word	0x00000000
	.align		4
        /*0004*/ 	.word	0xffffffff
	.align		4
        /*0008*/ 	.word	0x00000000
	.align		4
        /*000c*/ 	.word	0xfffffffe
	.align		4
        /*0010*/ 	.word	0x00000000
	.align		4
        /*0014*/ 	.word	0xfffffffd
	.align		4
        /*0018*/ 	.word	0x00000000
	.align		4
        /*001c*/ 	.word	0xfffffffc


//--------------------- .text._Z3addffPf          --------------------------
	.section	.text._Z3addffPf,"ax",@progbits
	.align	128
        .global         _Z3addffPf
        .type           _Z3addffPf,@function
        .size           _Z3addffPf,(.L_x_1 - _Z3addffPf)
        .other          _Z3addffPf,@"STO_CUDA_ENTRY STV_DEFAULT"
_Z3addffPf:
.text._Z3addffPf:
[----:B------:R-:W-:Y:S08]  /*0000*/  LDC R1, c[0x0][0x37c] ;  /* 0x0000df00ff017b82 */ /* 0x000ff00000000800 */
[----:B------:R-:W0:Y:S01]  /*0010*/  LDC.64 R4, c[0x0][0x380] ;  /* 0x0000e000ff047b82 */ /* 0x000e220000000a00 */
[----:B------:R-:W1:Y:S07]  /*0020*/  LDCU.64 UR4, c[0x0][0x358] ;  /* 0x00006b00ff0477ac */ /* 0x000e6e0008000a00 */
[----:B------:R-:W1:Y:S01]  /*0030*/  LDC.64 R2, c[0x0][0x388] ;  /* 0x0000e200ff027b82 */ /* 0x000e620000000a00 */
[----:B0-----:R-:W-:-:S05]  /*0040*/  FADD R5, R4, R5 ;  /* 0x0000000504057221 */ /* 0x001fca0000000000 */
[----:B-1----:R-:W-:Y:S01]  /*0050*/  STG.E desc[UR4][R2.64], R5 ;  /* 0x0000000502007986 */ /* 0x002fe2000c101904 */
[----:B------:R-:W-:Y:S05]  /*0060*/  EXIT ;  /* 0x000000000000794d */ /* 0x000fea0003800000 */
.L_x_0:
[----:B------:R-:W-:-:S00]  /*0070*/  BRA `(.L_x_0) ;  /* 0xfffffffc00fc7947 */ /* 0x000fc0000383ffff */
[----:B------:R-:W-:-:S00]  /*0080*/  NOP ;  /* 0x0000000000007918 */ /* 0x000fc00000000000 */
[----:B------:R-:W-:-:S00]  /*0090*/  NOP ;  /* 0x0000000000007918 */ /* 0x000fc00000000000 */
[----:B------:R-:W-:-:S00]  /*00a0*/  NOP ;  /* 0x0000000000007918 */ /* 0x000fc00000000000 */
[----:B------:R-:W-:-:S00]  /*00b0*/  NOP ;  /* 0x0000000000007918 */ /* 0x000fc00000000000 */
[----:B------:R-:W-:-:S00]  /*00c0*/  NOP ;  /* 0x0000000000007918 */ /* 0x000fc00000000000 */
[----:B------:R-:W-:-:S00]  /*00d0*/  NOP ;  /* 0x0000000000007918 */ /* 0x000fc00000000000 */
[----:B------:R-:W-:-:S00]  /*00e0*/  NOP ;  /* 0x0000000000007918 */ /* 0x000fc00000000000 */
[----:B------:R-:W-:-:S00]  /*00f0*/  NOP ;  /* 0x0000000000007918 */ /* 0x000fc00000000000 */
.L_x_1:


//--------------------- .nv.shared.reserved.0     --------------------------
	.section	.nv.shared.reserved.0,"aw",@nobits
	.weak		__nv_reservedSMEM_offset_0_alias
	.size		__nv_reservedSMEM_offset_0_alias, 0, 64
	.other		__nv_reservedSMEM_offset_0_alias,@"STO_CUDA_RESERVED_SHARED STV_DEFAULT"
__nv_reservedSMEM_offset_0_alias:
	.zero		0
	.zero		64


//--------------------- .nv.constant0._Z3addffPf  --------------------------
	.section	.nv.constant0._Z3addffPf,"a",@progbits
	.sectionflags	@""
	.align	4
.nv.constant0._Z3addffPf:
	.zero		912


//--------------------- SYMBOLS --------------------------

	.type		.nv.reservedSmem.offset0,@object
	.size		.nv.reservedSmem.offset0,0x4
